//
// Generated by NVIDIA NVVM Compiler
//
// Compiler Build ID: CL-36424714
// Cuda compilation tools, release 13.0, V13.0.88
// Based on NVVM 20.0.0
//

.version 9.0
.target sm_100
.address_size 64

	// .globl	_Z10fft_kernelP6float2S0_ji
.global .align 4 .b8 __cudart_i2opi_f[24] = {65, 144, 67, 60, 153, 149, 98, 219, 192, 221, 52, 245, 209, 87, 39, 252, 41, 21, 68, 78, 110, 131, 249, 162};

.visible .entry _Z10fft_kernelP6float2S0_ji(
	.param .u64 .ptr .align 1 _Z10fft_kernelP6float2S0_ji_param_0,
	.param .u64 .ptr .align 1 _Z10fft_kernelP6float2S0_ji_param_1,
	.param .u32 _Z10fft_kernelP6float2S0_ji_param_2,
	.param .u32 _Z10fft_kernelP6float2S0_ji_param_3
)
{
	.local .align 4 .b8 	__local_depot0[28];
	.reg .b64 	%SP;
	.reg .b64 	%SPL;
	.reg .pred 	%p<12>;
	.reg .b32 	%r<66>;
	.reg .b32 	%f<50>;
	.reg .b64 	%rd<35>;
	.reg .b64 	%fd<3>;

	mov.u64 	%SPL, __local_depot0;
	ld.param.u64 	%rd11, [_Z10fft_kernelP6float2S0_ji_param_0];
	ld.param.u64 	%rd12, [_Z10fft_kernelP6float2S0_ji_param_1];
	ld.param.u32 	%r19, [_Z10fft_kernelP6float2S0_ji_param_3];
	cvta.to.global.u64 	%rd1, %rd12;
	cvta.to.global.u64 	%rd13, %rd11;
	add.u64 	%rd2, %SPL, 0;
	mov.u32 	%r20, %ntid.x;
	mov.u32 	%r21, %ctaid.x;
	mov.u32 	%r1, %tid.x;
	mad.lo.s32 	%r22, %r20, %r21, %r1;
	shl.b32 	%r23, %r22, 1;
	brev.b32 	%r24, %r23;
	sub.s32 	%r25, 32, %r19;
	shr.u32 	%r26, %r24, %r25;
	mul.wide.u32 	%rd15, %r23, 8;
	add.s64 	%rd16, %rd1, %rd15;
	mul.wide.u32 	%rd17, %r26, 8;
	add.s64 	%rd18, %rd13, %rd17;
	ld.global.v2.f32 	{%f9, %f10}, [%rd18];
	st.global.v2.f32 	[%rd16], {%f9, %f10};
	or.b32  	%r27, %r23, 1;
	brev.b32 	%r28, %r27;
	shr.u32 	%r29, %r28, %r25;
	mul.wide.u32 	%rd19, %r29, 8;
	add.s64 	%rd20, %rd13, %rd19;
	ld.global.v2.f32 	{%f11, %f12}, [%rd20];
	st.global.v2.f32 	[%rd16+8], {%f11, %f12};
	bar.sync 	0;
	setp.lt.s32 	%p1, %r19, 1;
	@%p1 bra 	$L__BB0_11;
	mov.b32 	%r61, 1;
$L__BB0_2:
	mov.u32 	%r2, %r61;
	add.s32 	%r31, %r2, -1;
	mov.b32 	%r32, 1;
	shl.b32 	%r3, %r32, %r31;
	shr.u32 	%r33, %r1, %r31;
	shl.b32 	%r34, %r33, %r2;
	add.s32 	%r35, %r3, -1;
	and.b32  	%r36, %r35, %r1;
	add.s32 	%r37, %r36, %r34;
	mul.wide.s32 	%rd21, %r37, 8;
	add.s64 	%rd3, %rd1, %rd21;
	ld.global.v2.f32 	{%f2, %f1}, [%rd3];
	cvt.rn.f32.u32 	%f13, %r36;
	mul.f32 	%f14, %f13, 0fC0490FDB;
	cvt.rn.f32.s32 	%f15, %r3;
	div.rn.f32 	%f3, %f14, %f15;
	mul.f32 	%f16, %f3, 0f3F22F983;
	cvt.rni.s32.f32 	%r65, %f16;
	cvt.rn.f32.s32 	%f17, %r65;
	fma.rn.f32 	%f18, %f17, 0fBFC90FDA, %f3;
	fma.rn.f32 	%f19, %f17, 0fB3A22168, %f18;
	fma.rn.f32 	%f49, %f17, 0fA7C234C5, %f19;
	abs.f32 	%f5, %f3;
	setp.ltu.f32 	%p2, %f5, 0f47CE4780;
	@%p2 bra 	$L__BB0_10;
	setp.neu.f32 	%p3, %f5, 0f7F800000;
	@%p3 bra 	$L__BB0_5;
	mov.f32 	%f22, 0f00000000;
	mul.rn.f32 	%f49, %f3, %f22;
	mov.b32 	%r65, 0;
	bra.uni 	$L__BB0_10;
$L__BB0_5:
	mov.b32 	%r5, %f3;
	shl.b32 	%r39, %r5, 8;
	or.b32  	%r6, %r39, -2147483648;
	mov.b64 	%rd34, 0;
	mov.b32 	%r62, 0;
	mov.u64 	%rd32, __cudart_i2opi_f;
	mov.u64 	%rd33, %rd2;
$L__BB0_6:
	.pragma "nounroll";
	ld.global.nc.u32 	%r40, [%rd32];
	mad.wide.u32 	%rd24, %r40, %r6, %rd34;
	shr.u64 	%rd34, %rd24, 32;
	st.local.u32 	[%rd33], %rd24;
	add.s32 	%r62, %r62, 1;
	add.s64 	%rd33, %rd33, 4;
	add.s64 	%rd32, %rd32, 4;
	setp.ne.s32 	%p4, %r62, 6;
	@%p4 bra 	$L__BB0_6;
	shr.u32 	%r41, %r5, 23;
	st.local.u32 	[%rd2+24], %rd34;
	and.b32  	%r9, %r41, 31;
	and.b32  	%r42, %r41, 224;
	add.s32 	%r43, %r42, -128;
	shr.u32 	%r44, %r43, 5;
	mul.wide.u32 	%rd25, %r44, 4;
	sub.s64 	%rd10, %rd2, %rd25;
	ld.local.u32 	%r63, [%rd10+24];
	ld.local.u32 	%r64, [%rd10+20];
	setp.eq.s32 	%p5, %r9, 0;
	@%p5 bra 	$L__BB0_9;
	shf.l.wrap.b32 	%r63, %r64, %r63, %r9;
	ld.local.u32 	%r45, [%rd10+16];
	shf.l.wrap.b32 	%r64, %r45, %r64, %r9;
$L__BB0_9:
	shr.u32 	%r46, %r63, 30;
	shf.l.wrap.b32 	%r47, %r64, %r63, 2;
	shl.b32 	%r48, %r64, 2;
	shr.u32 	%r49, %r47, 31;
	add.s32 	%r50, %r49, %r46;
	neg.s32 	%r51, %r50;
	setp.lt.s32 	%p6, %r5, 0;
	selp.b32 	%r65, %r51, %r50, %p6;
	xor.b32  	%r52, %r47, %r5;
	shr.s32 	%r53, %r47, 31;
	xor.b32  	%r54, %r53, %r47;
	xor.b32  	%r55, %r53, %r48;
	cvt.u64.u32 	%rd26, %r54;
	shl.b64 	%rd27, %rd26, 32;
	cvt.u64.u32 	%rd28, %r55;
	or.b64  	%rd29, %rd27, %rd28;
	cvt.rn.f64.s64 	%fd1, %rd29;
	mul.f64 	%fd2, %fd1, 0d3BF921FB54442D19;
	cvt.rn.f32.f64 	%f20, %fd2;
	neg.f32 	%f21, %f20;
	setp.lt.s32 	%p7, %r52, 0;
	selp.f32 	%f49, %f21, %f20, %p7;
$L__BB0_10:
	mul.f32 	%f23, %f49, %f49;
	fma.rn.f32 	%f24, %f23, 0f37CBAC00, 0fBAB607ED;
	fma.rn.f32 	%f25, %f24, %f23, 0f3D2AAABB;
	fma.rn.f32 	%f26, %f25, %f23, 0fBEFFFFFF;
	fma.rn.f32 	%f27, %f26, %f23, 0f3F800000;
	fma.rn.f32 	%f28, %f23, %f49, 0f00000000;
	fma.rn.f32 	%f29, %f23, 0fB94D4153, 0f3C0885E4;
	fma.rn.f32 	%f30, %f29, %f23, 0fBE2AAAA8;
	fma.rn.f32 	%f31, %f30, %f28, %f49;
	and.b32  	%r57, %r65, 1;
	setp.eq.b32 	%p8, %r57, 1;
	selp.f32 	%f32, %f27, %f31, %p8;
	selp.f32 	%f33, %f31, %f27, %p8;
	and.b32  	%r58, %r65, 2;
	setp.eq.s32 	%p9, %r58, 0;
	neg.f32 	%f34, %f32;
	selp.f32 	%f35, %f32, %f34, %p9;
	add.s32 	%r59, %r65, 1;
	and.b32  	%r60, %r59, 2;
	setp.eq.s32 	%p10, %r60, 0;
	neg.f32 	%f36, %f33;
	selp.f32 	%f37, %f33, %f36, %p10;
	mul.wide.s32 	%rd30, %r3, 8;
	add.s64 	%rd31, %rd3, %rd30;
	ld.global.v2.f32 	{%f38, %f39}, [%rd31];
	mul.f32 	%f40, %f38, %f37;
	mul.f32 	%f41, %f39, %f35;
	sub.f32 	%f42, %f40, %f41;
	mul.f32 	%f43, %f38, %f35;
	fma.rn.f32 	%f44, %f39, %f37, %f43;
	add.f32 	%f45, %f2, %f42;
	add.f32 	%f46, %f1, %f44;
	st.global.v2.f32 	[%rd3], {%f45, %f46};
	sub.f32 	%f47, %f2, %f42;
	sub.f32 	%f48, %f1, %f44;
	st.global.v2.f32 	[%rd31], {%f47, %f48};
	bar.sync 	0;
	add.s32 	%r61, %r2, 1;
	setp.ne.s32 	%p11, %r2, %r19;
	@%p11 bra 	$L__BB0_2;
$L__BB0_11:
	ret;

}


// ===== COMPILED SASS (sm_100) =====

	.target	sm_100

	.elftype	@"ET_EXEC"


//--------------------- .note.nv.tkinfo           --------------------------
	.section	.note.nv.tkinfo,"",@"SHT_NOTE"
	.sectionflags	@"SHF_NOTE_NV_TKINFO"
	.tkinfo
        /*0018*/ 	.word	0x00000002
        /*0030*/ 	.string	""
        /*0030*/ 	.string	"ptxas"
        /*0030*/ 	.string	"Cuda compilation tools, release 13.0, V13.0.88"
        /*0030*/ 	.string	"Build cuda_13.0.r13.0/compiler.36424714_0"
        /*0030*/ 	.string	"-arch sm_100 -m 64 "



//--------------------- .note.nv.cuinfo           --------------------------
	.section	.note.nv.cuinfo,"",@"SHT_NOTE"
	.sectionflags	@"SHF_NOTE_NV_CUINFO"
        /*0018*/ 	.short	0x0002
        /*001a*/ 	.short	0x0064
        /*001c*/ 	.short	0x0082
	.zero		2


//--------------------- .nv.info                  --------------------------
	.section	.nv.info,"",@"SHT_CUDA_INFO"
	.align	4


	//----- nvinfo : EIATTR_REGCOUNT
	.align		4
        /*0000*/ 	.byte	0x04, 0x2f
        /*0002*/ 	.short	(.L_2 - .L_1)
	.align		4
.L_1:
        /*0004*/ 	.word	index@(_Z10fft_kernelP6float2S0_ji)
        /*0008*/ 	.word	0x00000016


	//----- nvinfo : EIATTR_FRAME_SIZE
	.align		4
.L_2:
        /*000c*/ 	.byte	0x04, 0x11
        /*000e*/ 	.short	(.L_4 - .L_3)
	.align		4
.L_3:
        /*0010*/ 	.word	index@($__internal_0_$__cuda_sm3x_div_rn_noftz_f32_slowpath)
        /*0014*/ 	.word	0x00000020


	//----- nvinfo : EIATTR_FRAME_SIZE
	.align		4
.L_4:
        /*0018*/ 	.byte	0x04, 0x11
        /*001a*/ 	.short	(.L_6 - .L_5)
	.align		4
.L_5:
        /*001c*/ 	.word	index@(_Z10fft_kernelP6float2S0_ji)
        /*0020*/ 	.word	0x00000020


	//----- nvinfo : EIATTR_MIN_STACK_SIZE
	.align		4
.L_6:
        /*0024*/ 	.byte	0x04, 0x12
        /*0026*/ 	.short	(.L_8 - .L_7)
	.align		4
.L_7:
        /*0028*/ 	.word	index@(_Z10fft_kernelP6float2S0_ji)
        /*002c*/ 	.word	0x00000020
.L_8:


//--------------------- .nv.compat                --------------------------
	.section	.nv.compat,"",@"SHT_CUDA_COMPAT_INFO"
	.align	4
        /*0000*/ 	.byte	0x02, 0x09, 0x00, 0x00, 0x02, 0x02, 0x01, 0x00, 0x02, 0x05, 0x05, 0x00, 0x03, 0x07, 0x01, 0x01
        /*0010*/ 	.byte	0x02, 0x03, 0x00, 0x00, 0x02, 0x06, 0x01, 0x00, 0x04, 0x0b, 0x08, 0x00, 0x01, 0x00, 0x00, 0x00
        /*0020*/ 	.byte	0x00, 0x00, 0x00, 0x00


//--------------------- .nv.info._Z10fft_kernelP6float2S0_ji --------------------------
	.section	.nv.info._Z10fft_kernelP6float2S0_ji,"",@"SHT_CUDA_INFO"
	.sectionflags	@""
	.align	4


	//----- nvinfo : EIATTR_CUDA_API_VERSION
	.align		4
        /*0000*/ 	.byte	0x04, 0x37
        /*0002*/ 	.short	(.L_10 - .L_9)
.L_9:
        /*0004*/ 	.word	0x00000082


	//----- nvinfo : EIATTR_KPARAM_INFO
	.align		4
.L_10:
        /*0008*/ 	.byte	0x04, 0x17
        /*000a*/ 	.short	(.L_12 - .L_11)
.L_11:
        /*000c*/ 	.word	0x00000000
        /*0010*/ 	.short	0x0003
        /*0012*/ 	.short	0x0014
        /*0014*/ 	.byte	0x00, 0xf0, 0x11, 0x00


	//----- nvinfo : EIATTR_KPARAM_INFO
	.align		4
.L_12:
        /*0018*/ 	.byte	0x04, 0x17
        /*001a*/ 	.short	(.L_14 - .L_13)
.L_13:
        /*001c*/ 	.word	0x00000000
        /*0020*/ 	.short	0x0002
        /*0022*/ 	.short	0x0010
        /*0024*/ 	.byte	0x00, 0xf0, 0x11, 0x00


	//----- nvinfo : EIATTR_KPARAM_INFO
	.align		4
.L_14:
        /*0028*/ 	.byte	0x04, 0x17
        /*002a*/ 	.short	(.L_16 - .L_15)
.L_15:
        /*002c*/ 	.word	0x00000000
        /*0030*/ 	.short	0x0001
        /*0032*/ 	.short	0x0008
        /*0034*/ 	.byte	0x00, 0xf5, 0x21, 0x00


	//----- nvinfo : EIATTR_KPARAM_INFO
	.align		4
.L_16:
        /*0038*/ 	.byte	0x04, 0x17
        /*003a*/ 	.short	(.L_18 - .L_17)
.L_17:
        /*003c*/ 	.word	0x00000000
        /*0040*/ 	.short	0x0000
        /*0042*/ 	.short	0x0000
        /*0044*/ 	.byte	0x00, 0xf5, 0x21, 0x00


	//----- nvinfo : EIATTR_SPARSE_MMA_MASK
	.align		4
.L_18:
        /*0048*/ 	.byte	0x03, 0x50
        /*004a*/ 	.short	0x0000


	//----- nvinfo : EIATTR_MAXREG_COUNT
	.align		4
        /*004c*/ 	.byte	0x03, 0x1b
        /*004e*/ 	.short	0x00ff


	//----- nvinfo : EIATTR_NUM_BARRIERS
	.align		4
        /*0050*/ 	.byte	0x02, 0x4c
        /*0052*/ 	.byte	0x01
	.zero		1


	//----- nvinfo : EIATTR_MERCURY_ISA_VERSION
	.align		4
        /*0054*/ 	.byte	0x03, 0x5f
        /*0056*/ 	.short	0x0101


	//----- nvinfo : EIATTR_VRC_CTA_INIT_COUNT
	.align		4
        /*0058*/ 	.byte	0x02, 0x4a
	.zero		1
	.zero		1


	//----- nvinfo : EIATTR_EXIT_INSTR_OFFSETS
	.align		4
        /*005c*/ 	.byte	0x04, 0x1c
        /*005e*/ 	.short	(.L_20 - .L_19)


	//   ....[0]....
.L_19:
        /*0060*/ 	.word	0x000001a0


	//   ....[1]....
        /*0064*/ 	.word	0x000009e0


	//----- nvinfo : EIATTR_CRS_STACK_SIZE
	.align		4
.L_20:
        /*0068*/ 	.byte	0x04, 0x1e
        /*006a*/ 	.short	(.L_22 - .L_21)
.L_21:
        /*006c*/ 	.word	0x00000000


	//----- nvinfo : EIATTR_CBANK_PARAM_SIZE
	.align		4
.L_22:
        /*0070*/ 	.byte	0x03, 0x19
        /*0072*/ 	.short	0x0018


	//----- nvinfo : EIATTR_PARAM_CBANK
	.align		4
        /*0074*/ 	.byte	0x04, 0x0a
        /*0076*/ 	.short	(.L_24 - .L_23)
	.align		4
.L_23:
        /*0078*/ 	.word	index@(.nv.constant0._Z10fft_kernelP6float2S0_ji)
        /*007c*/ 	.short	0x0380
        /*007e*/ 	.short	0x0018


	//----- nvinfo : EIATTR_SW_WAR
	.align		4
.L_24:
        /*0080*/ 	.byte	0x04, 0x36
        /*0082*/ 	.short	(.L_26 - .L_25)
.L_25:
        /*0084*/ 	.word	0x00000008
.L_26:


//--------------------- .nv.callgraph             --------------------------
	.section	.nv.callgraph,"",@"SHT_CUDA_CALLGRAPH"
	.align	4
	.sectionentsize	8
	.align		4
        /*0000*/ 	.word	0x00000000
	.align		4
        /*0004*/ 	.word	0xffffffff
	.align		4
        /*0008*/ 	.word	0x00000000
	.align		4
        /*000c*/ 	.word	0xfffffffe
	.align		4
        /*0010*/ 	.word	0x00000000
	.align		4
        /*0014*/ 	.word	0xfffffffd
	.align		4
        /*0018*/ 	.word	0x00000000
	.align		4
        /*001c*/ 	.word	0xfffffffc


//--------------------- .nv.constant4             --------------------------
	.section	.nv.constant4,"a",@progbits
	.align	8
	.align		8
.nv.constant4:
        /*0000*/ 	.dword	__cudart_i2opi_f


//--------------------- .text._Z10fft_kernelP6float2S0_ji --------------------------
	.section	.text._Z10fft_kernelP6float2S0_ji,"ax",@progbits
	.align	128
        .global         _Z10fft_kernelP6float2S0_ji
        .type           _Z10fft_kernelP6float2S0_ji,@function
        .size           _Z10fft_kernelP6float2S0_ji,(.L_x_18 - _Z10fft_kernelP6float2S0_ji)
        .other          _Z10fft_kernelP6float2S0_ji,@"STO_CUDA_ENTRY STV_DEFAULT"
_Z10fft_kernelP6float2S0_ji:
.text._Z10fft_kernelP6float2S0_ji:
[----:B------:R-:W0:Y:S01]  /*0000*/  LDC R1, c[0x0][0x37c] ;  /* 0x0000df00ff017b82 */ /* 0x000e220000000800 */
[----:B------:R-:W1:Y:S01]  /*0010*/  S2R R0, SR_CTAID.X ;  /* 0x0000000000007919 */ /* 0x000e620000002500 */
[----:B------:R-:W1:Y:S06]  /*0020*/  LDCU UR4, c[0x0][0x360] ;  /* 0x00006c00ff0477ac */ /* 0x000e6c0008000800 */
[----:B------:R-:W2:Y:S01]  /*0030*/  LDC R4, c[0x0][0x394] ;  /* 0x0000e500ff047b82 */ /* 0x000ea20000000800 */
[----:B0-----:R-:W-:Y:S01]  /*0040*/  VIADD R1, R1, 0xffffffe0 ;  /* 0xffffffe001017836 */ /* 0x001fe20000000000 */
[----:B------:R-:W1:Y:S01]  /*0050*/  S2R R5, SR_TID.X ;  /* 0x0000000000057919 */ /* 0x000e620000002100 */
[----:B------:R-:W0:Y:S05]  /*0060*/  LDCU.64 UR8, c[0x0][0x358] ;  /* 0x00006b00ff0877ac */ /* 0x000e2a0008000a00 */
[----:B------:R-:W3:Y:S08]  /*0070*/  LDC.64 R2, c[0x0][0x380] ;  /* 0x0000e000ff027b82 */ /* 0x000ef00000000a00 */
[----:B------:R-:W4:Y:S01]  /*0080*/  LDC.64 R6, c[0x0][0x388] ;  /* 0x0000e200ff067b82 */ /* 0x000f220000000a00 */
[----:B--2---:R-:W-:Y:S01]  /*0090*/  IADD3 R13, PT, PT, -R4, 0x20, RZ ;  /* 0x00000020040d7810 */ /* 0x004fe20007ffe1ff */
[----:B-1----:R-:W-:-:S04]  /*00a0*/  IMAD R0, R0, UR4, R5 ;  /* 0x0000000400007c24 */ /* 0x002fc8000f8e0205 */
[----:B------:R-:W-:-:S04]  /*00b0*/  IMAD.SHL.U32 R11, R0, 0x2, RZ ;  /* 0x00000002000b7824 */ /* 0x000fc800078e00ff */
[----:B------:R-:W1:Y:S02]  /*00c0*/  BREV R0, R11 ;  /* 0x0000000b00007301 */ /* 0x000e640000000000 */
[----:B-1----:R-:W-:-:S05]  /*00d0*/  SHF.R.U32.HI R9, RZ, R13, R0 ;  /* 0x0000000dff097219 */ /* 0x002fca0000011600 */
[----:B---3--:R-:W-:-:S06]  /*00e0*/  IMAD.WIDE.U32 R8, R9, 0x8, R2 ;  /* 0x0000000809087825 */ /* 0x008fcc00078e0002 */
[----:B0-----:R-:W2:Y:S01]  /*00f0*/  LDG.E.64 R8, desc[UR8][R8.64] ;  /* 0x0000000808087981 */ /* 0x001ea2000c1e1b00 */
[C---:B------:R-:W-:Y:S02]  /*0100*/  VIADD R0, R11.reuse, 0x1 ;  /* 0x000000010b007836 */ /* 0x040fe40000000000 */
[----:B----4-:R-:W-:-:S04]  /*0110*/  IMAD.WIDE.U32 R6, R11, 0x8, R6 ;  /* 0x000000080b067825 */ /* 0x010fc800078e0006 */
[----:B------:R-:W0:Y:S02]  /*0120*/  BREV R0, R0 ;  /* 0x0000000000007301 */ /* 0x000e240000000000 */
[----:B0-----:R-:W-:-:S05]  /*0130*/  SHF.R.U32.HI R13, RZ, R13, R0 ;  /* 0x0000000dff0d7219 */ /* 0x001fca0000011600 */
[----:B------:R-:W-:Y:S01]  /*0140*/  IMAD.WIDE.U32 R2, R13, 0x8, R2 ;  /* 0x000000080d027825 */ /* 0x000fe200078e0002 */
[----:B--2---:R0:W-:Y:S05]  /*0150*/  STG.E.64 desc[UR8][R6.64], R8 ;  /* 0x0000000806007986 */ /* 0x0041ea000c101b08 */
[----:B------:R-:W2:Y:S01]  /*0160*/  LDG.E.64 R2, desc[UR8][R2.64] ;  /* 0x0000000802027981 */ /* 0x000ea2000c1e1b00 */
[----:B------:R-:W-:-:S03]  /*0170*/  ISETP.GE.AND P0, PT, R4, 0x1, PT ;  /* 0x000000010400780c */ /* 0x000fc60003f06270 */
[----:B--2---:R0:W-:Y:S01]  /*0180*/  STG.E.64 desc[UR8][R6.64+0x8], R2 ;  /* 0x0000080206007986 */ /* 0x0041e2000c101b08 */
[----:B------:R-:W-:Y:S09]  /*0190*/  BAR.SYNC.DEFER_BLOCKING 0x0 ;  /* 0x0000000000007b1d */ /* 0x000ff20000010000 */
[----:B------:R-:W-:Y:S05]  /*01a0*/  @!P0 EXIT ;  /* 0x000000000000894d */ /* 0x000fea0003800000 */
[----:B------:R-:W-:-:S05]  /*01b0*/  UMOV UR6, 0x1 ;  /* 0x0000000100067882 */ /* 0x000fca0000000000 */
.L_x_5:
[----:B------:R-:W-:Y:S01]  /*01c0*/  UIADD3 UR4, UPT, UPT, UR6, -0x1, URZ ;  /* 0xffffffff06047890 */ /* 0x000fe2000fffe0ff */
[----:B01----:R-:W0:Y:S01]  /*01d0*/  LDC.64 R8, c[0x0][0x388] ;  /* 0x0000e200ff087b82 */ /* 0x003e220000000a00 */
[----:B------:R-:W-:-:S04]  /*01e0*/  IMAD.MOV.U32 R11, RZ, RZ, 0x1 ;  /* 0x00000001ff0b7424 */ /* 0x000fc800078e00ff */
[----:B------:R-:W-:Y:S02]  /*01f0*/  SHF.R.U32.HI R0, RZ, UR4, R5 ;  /* 0x00000004ff007c19 */ /* 0x000fe40008011605 */
[----:B------:R-:W-:Y:S02]  /*0200*/  SHF.L.U32 R11, R11, UR4, RZ ;  /* 0x000000040b0b7c19 */ /* 0x000fe400080006ff */
[----:B------:R-:W-:-:S03]  /*0210*/  SHF.L.U32 R0, R0, UR6, RZ ;  /* 0x0000000600007c19 */ /* 0x000fc600080006ff */
[----:B------:R-:W-:-:S05]  /*0220*/  VIADD R2, R11, 0xffffffff ;  /* 0xffffffff0b027836 */ /* 0x000fca0000000000 */
[----:B------:R-:W-:-:S05]  /*0230*/  LOP3.LUT R3, R2, R5, RZ, 0xc0, !PT ;  /* 0x0000000502037212 */ /* 0x000fca00078ec0ff */
[----:B------:R-:W-:-:S04]  /*0240*/  IMAD.IADD R7, R0, 0x1, R3 ;  /* 0x0000000100077824 */ /* 0x000fc800078e0203 */
[----:B0-----:R-:W-:-:S05]  /*0250*/  IMAD.WIDE R8, R7, 0x8, R8 ;  /* 0x0000000807087825 */ /* 0x001fca00078e0208 */
[----:B------:R0:W5:Y:S01]  /*0260*/  LDG.E.64 R6, desc[UR8][R8.64] ;  /* 0x0000000808067981 */ /* 0x000162000c1e1b00 */
[----:B------:R-:W-:Y:S01]  /*0270*/  I2FP.F32.S32 R13, R11 ;  /* 0x0000000b000d7245 */ /* 0x000fe20000201400 */
[----:B------:R-:W-:Y:S01]  /*0280*/  BSSY.RECONVERGENT B0, `(.L_x_0) ;  /* 0x000000e000007945 */ /* 0x000fe20003800200 */
[----:B------:R-:W-:Y:S02]  /*0290*/  I2FP.F32.U32 R0, R3 ;  /* 0x0000000300007245 */ /* 0x000fe40000201000 */
[----:B------:R-:W1:Y:S03]  /*02a0*/  MUFU.RCP R2, R13 ;  /* 0x0000000d00027308 */ /* 0x000e660000001000 */
[----:B------:R-:W-:-:S05]  /*02b0*/  FMUL R0, R0, -3.1415927410125732422 ;  /* 0xc0490fdb00007820 */ /* 0x000fca0000400000 */
[----:B------:R-:W2:Y:S01]  /*02c0*/  FCHK P0, R0, R13 ;  /* 0x0000000d00007302 */ /* 0x000ea20000000000 */
[----:B-1----:R-:W-:-:S04]  /*02d0*/  FFMA R3, -R13, R2, 1 ;  /* 0x3f8000000d037423 */ /* 0x002fc80000000102 */
[----:B------:R-:W-:-:S04]  /*02e0*/  FFMA R3, R2, R3, R2 ;  /* 0x0000000302037223 */ /* 0x000fc80000000002 */
[----:B------:R-:W-:-:S04]  /*02f0*/  FFMA R2, R0, R3, RZ ;  /* 0x0000000300027223 */ /* 0x000fc800000000ff */
[----:B------:R-:W-:-:S04]  /*0300*/  FFMA R15, -R13, R2, R0 ;  /* 0x000000020d0f7223 */ /* 0x000fc80000000100 */
[----:B------:R-:W-:Y:S01]  /*0310*/  FFMA R15, R3, R15, R2 ;  /* 0x0000000f030f7223 */ /* 0x000fe20000000002 */
[----:B0-2---:R-:W-:Y:S06]  /*0320*/  @!P0 BRA `(.L_x_1) ;  /* 0x00000000000c8947 */ /* 0x005fec0003800000 */
[----:B------:R-:W-:-:S07]  /*0330*/  MOV R2, 0x350 ;  /* 0x0000035000027802 */ /* 0x000fce0000000f00 */
[----:B-----5:R-:W-:Y:S05]  /*0340*/  CALL.REL.NOINC `($__internal_0_$__cuda_sm3x_div_rn_noftz_f32_slowpath) ;  /* 0x0000000400a87944 */ /* 0x020fea0003c00000 */
[----:B------:R-:W-:-:S07]  /*0350*/  IMAD.MOV.U32 R15, RZ, RZ, R0 ;  /* 0x000000ffff0f7224 */ /* 0x000fce00078e0000 */
.L_x_1:
[----:B------:R-:W-:Y:S05]  /*0360*/  BSYNC.RECONVERGENT B0 ;  /* 0x0000000000007941 */ /* 0x000fea0003800200 */
.L_x_0:
[C---:B------:R-:W-:Y:S01]  /*0370*/  FMUL R4, R15.reuse, 0.63661974668502807617 ;  /* 0x3f22f9830f047820 */ /* 0x040fe20000400000 */
[----:B------:R-:W-:Y:S01]  /*0380*/  FSETP.GE.AND P0, PT, |R15|, 105615, PT ;  /* 0x47ce47800f00780b */ /* 0x000fe20003f06200 */
[----:B------:R-:W-:Y:S04]  /*0390*/  BSSY.RECONVERGENT B0, `(.L_x_2) ;  /* 0x000003e000007945 */ /* 0x000fe80003800200 */
[----:B------:R-:W0:Y:S02]  /*03a0*/  F2I.NTZ R4, R4 ;  /* 0x0000000400047305 */ /* 0x000e240000203100 */
[----:B0-----:R-:W-:-:S05]  /*03b0*/  I2FP.F32.S32 R0, R4 ;  /* 0x0000000400007245 */ /* 0x001fca0000201400 */
[----:B------:R-:W-:-:S04]  /*03c0*/  FFMA R3, R0, -1.5707962512969970703, R15 ;  /* 0xbfc90fda00037823 */ /* 0x000fc8000000000f */
[----:B------:R-:W-:-:S04]  /*03d0*/  FFMA R3, R0, -7.5497894158615963534e-08, R3 ;  /* 0xb3a2216800037823 */ /* 0x000fc80000000003 */
[----:B------:R-:W-:Y:S01]  /*03e0*/  FFMA R0, R0, -5.3903029534742383927e-15, R3 ;  /* 0xa7c234c500007823 */ /* 0x000fe20000000003 */
[----:B------:R-:W-:Y:S06]  /*03f0*/  @!P0 BRA `(.L_x_3) ;  /* 0x0000000000dc8947 */ /* 0x000fec0003800000 */
[----:B------:R-:W-:-:S13]  /*0400*/  FSETP.NEU.AND P0, PT, |R15|, +INF , PT ;  /* 0x7f8000000f00780b */ /* 0x000fda0003f0d200 */
[----:B------:R-:W-:Y:S01]  /*0410*/  @!P0 FMUL R0, RZ, R15 ;  /* 0x0000000fff008220 */ /* 0x000fe20000400000 */
[----:B------:R-:W-:Y:S01]  /*0420*/  @!P0 IMAD.MOV.U32 R4, RZ, RZ, RZ ;  /* 0x000000ffff048224 */ /* 0x000fe200078e00ff */
[----:B------:R-:W-:Y:S06]  /*0430*/  @!P0 BRA `(.L_x_3) ;  /* 0x0000000000cc8947 */ /* 0x000fec0003800000 */
[----:B------:R-:W-:Y:S01]  /*0440*/  IMAD.SHL.U32 R2, R15, 0x100, RZ ;  /* 0x000001000f027824 */ /* 0x000fe200078e00ff */
[----:B------:R-:W0:Y:S01]  /*0450*/  LDCU.64 UR10, c[0x4][URZ] ;  /* 0x01000000ff0a77ac */ /* 0x000e220008000a00 */
[----:B------:R-:W-:Y:S02]  /*0460*/  IMAD.MOV.U32 R10, RZ, RZ, RZ ;  /* 0x000000ffff0a7224 */ /* 0x000fe400078e00ff */
[----:B------:R-:W-:Y:S01]  /*0470*/  IMAD.MOV.U32 R0, RZ, RZ, R1 ;  /* 0x000000ffff007224 */ /* 0x000fe200078e0001 */
[----:B------:R-:W-:Y:S01]  /*0480*/  LOP3.LUT R19, R2, 0x80000000, RZ, 0xfc, !PT ;  /* 0x8000000002137812 */ /* 0x000fe200078efcff */
[----:B------:R-:W-:Y:S01]  /*0490*/  UMOV UR5, URZ ;  /* 0x000000ff00057c82 */ /* 0x000fe20008000000 */
[----:B------:R-:W-:-:S05]  /*04a0*/  UMOV UR4, URZ ;  /* 0x000000ff00047c82 */ /* 0x000fca0008000000 */
.L_x_4:
[----:B0-----:R-:W-:Y:S02]  /*04b0*/  IMAD.U32 R12, RZ, RZ, UR10 ;  /* 0x0000000aff0c7e24 */ /* 0x001fe4000f8e00ff */
[----:B------:R-:W-:-:S05]  /*04c0*/  IMAD.U32 R13, RZ, RZ, UR11 ;  /* 0x0000000bff0d7e24 */ /* 0x000fca000f8e00ff */
[----:B------:R-:W2:Y:S01]  /*04d0*/  LDG.E.CONSTANT R2, desc[UR8][R12.64] ;  /* 0x000000080c027981 */ /* 0x000ea2000c1e9900 */
[----:B------:R-:W-:Y:S02]  /*04e0*/  UIADD3 UR10, UP0, UPT, UR10, 0x4, URZ ;  /* 0x000000040a0a7890 */ /* 0x000fe4000ff1e0ff */
[----:B------:R-:W-:Y:S02]  /*04f0*/  UIADD3 UR4, UPT, UPT, UR4, 0x1, URZ ;  /* 0x0000000104047890 */ /* 0x000fe4000fffe0ff */
[----:B------:R-:W-:Y:S02]  /*0500*/  UIADD3.X UR11, UPT, UPT, URZ, UR11, URZ, UP0, !UPT ;  /* 0x0000000bff0b7290 */ /* 0x000fe400087fe4ff */
[----:B------:R-:W-:Y:S01]  /*0510*/  UISETP.NE.AND UP0, UPT, UR4, 0x6, UPT ;  /* 0x000000060400788c */ /* 0x000fe2000bf05270 */
[----:B--2---:R-:W-:-:S03]  /*0520*/  IMAD.WIDE.U32 R2, R2, R19, RZ ;  /* 0x0000001302027225 */ /* 0x004fc600078e00ff */
[----:B------:R-:W-:-:S04]  /*0530*/  IADD3 R17, P0, PT, R2, R10, RZ ;  /* 0x0000000a02117210 */ /* 0x000fc80007f1e0ff */
[----:B------:R-:W-:Y:S01]  /*0540*/  IADD3.X R10, PT, PT, R3, UR5, RZ, P0, !PT ;  /* 0x00000005030a7c10 */ /* 0x000fe200087fe4ff */
[----:B------:R0:W-:Y:S02]  /*0550*/  STL [R0], R17 ;  /* 0x0000001100007387 */ /* 0x0001e40000100800 */
[----:B0-----:R-:W-:Y:S01]  /*0560*/  VIADD R0, R0, 0x4 ;  /* 0x0000000400007836 */ /* 0x001fe20000000000 */
[----:B------:R-:W-:Y:S06]  /*0570*/  BRA.U UP0, `(.L_x_4) ;  /* 0xfffffffd00cc7547 */ /* 0x000fec000b83ffff */
[----:B------:R-:W-:Y:S01]  /*0580*/  SHF.R.U32.HI R4, RZ, 0x17, R15 ;  /* 0x00000017ff047819 */ /* 0x000fe2000001160f */
[----:B------:R0:W-:Y:S03]  /*0590*/  STL [R1+0x18], R10 ;  /* 0x0000180a01007387 */ /* 0x0001e60000100800 */
[C---:B------:R-:W-:Y:S02]  /*05a0*/  LOP3.LUT R0, R4.reuse, 0xe0, RZ, 0xc0, !PT ;  /* 0x000000e004007812 */ /* 0x040fe400078ec0ff */
[----:B------:R-:W-:-:S03]  /*05b0*/  LOP3.LUT P0, RZ, R4, 0x1f, RZ, 0xc0, !PT ;  /* 0x0000001f04ff7812 */ /* 0x000fc6000780c0ff */
[----:B------:R-:W-:-:S05]  /*05c0*/  VIADD R0, R0, 0xffffff80 ;  /* 0xffffff8000007836 */ /* 0x000fca0000000000 */
[----:B------:R-:W-:-:S05]  /*05d0*/  SHF.R.U32.HI R0, RZ, 0x5, R0 ;  /* 0x00000005ff007819 */ /* 0x000fca0000011600 */
[----:B------:R-:W-:-:S05]  /*05e0*/  IMAD R14, R0, -0x4, R1 ;  /* 0xfffffffc000e7824 */ /* 0x000fca00078e0201 */
[----:B------:R-:W2:Y:S04]  /*05f0*/  LDL R0, [R14+0x18] ;  /* 0x000018000e007983 */ /* 0x000ea80000100800 */
[----:B------:R-:W2:Y:S04]  /*0600*/  LDL R3, [R14+0x14] ;  /* 0x000014000e037983 */ /* 0x000ea80000100800 */
[----:B------:R-:W3:Y:S01]  /*0610*/  @P0 LDL R2, [R14+0x10] ;  /* 0x000010000e020983 */ /* 0x000ee20000100800 */
[----:B------:R-:W-:Y:S01]  /*0620*/  LOP3.LUT R4, R4, 0x1f, RZ, 0xc0, !PT ;  /* 0x0000001f04047812 */ /* 0x000fe200078ec0ff */
[----:B------:R-:W-:Y:S01]  /*0630*/  UMOV UR4, 0x54442d19 ;  /* 0x54442d1900047882 */ /* 0x000fe20000000000 */
[----:B------:R-:W-:-:S02]  /*0640*/  UMOV UR5, 0x3bf921fb ;  /* 0x3bf921fb00057882 */ /* 0x000fc40000000000 */
[-C--:B--2---:R-:W-:Y:S02]  /*0650*/  @P0 SHF.L.W.U32.HI R0, R3, R4.reuse, R0 ;  /* 0x0000000403000219 */ /* 0x084fe40000010e00 */
[----:B---3--:R-:W-:Y:S02]  /*0660*/  @P0 SHF.L.W.U32.HI R3, R2, R4, R3 ;  /* 0x0000000402030219 */ /* 0x008fe40000010e03 */
[----:B------:R-:W-:Y:S02]  /*0670*/  ISETP.GE.AND P0, PT, R15, RZ, PT ;  /* 0x000000ff0f00720c */ /* 0x000fe40003f06270 */
[C---:B------:R-:W-:Y:S01]  /*0680*/  SHF.L.W.U32.HI R2, R3.reuse, 0x2, R0 ;  /* 0x0000000203027819 */ /* 0x040fe20000010e00 */
[----:B------:R-:W-:-:S03]  /*0690*/  IMAD.SHL.U32 R3, R3, 0x4, RZ ;  /* 0x0000000403037824 */ /* 0x000fc600078e00ff */
[----:B------:R-:W-:Y:S02]  /*06a0*/  SHF.R.S32.HI R4, RZ, 0x1f, R2 ;  /* 0x0000001fff047819 */ /* 0x000fe40000011402 */
[----:B------:R-:W-:Y:S02]  /*06b0*/  LOP3.LUT R15, R2, R15, RZ, 0x3c, !PT ;  /* 0x0000000f020f7212 */ /* 0x000fe400078e3cff */
[C---:B------:R-:W-:Y:S02]  /*06c0*/  LOP3.LUT R12, R4.reuse, R3, RZ, 0x3c, !PT ;  /* 0x00000003040c7212 */ /* 0x040fe400078e3cff */
[----:B------:R-:W-:Y:S02]  /*06d0*/  LOP3.LUT R13, R4, R2, RZ, 0x3c, !PT ;  /* 0x00000002040d7212 */ /* 0x000fe400078e3cff */
[----:B------:R-:W-:Y:S02]  /*06e0*/  SHF.R.U32.HI R3, RZ, 0x1e, R0 ;  /* 0x0000001eff037819 */ /* 0x000fe40000011600 */
[----:B------:R-:W-:-:S02]  /*06f0*/  ISETP.GE.AND P1, PT, R15, RZ, PT ;  /* 0x000000ff0f00720c */ /* 0x000fc40003f26270 */
[----:B------:R-:W1:Y:S01]  /*0700*/  I2F.F64.S64 R12, R12 ;  /* 0x0000000c000c7312 */ /* 0x000e620000301c00 */
[----:B------:R-:W-:-:S05]  /*0710*/  LEA.HI R4, R2, R3, RZ, 0x1 ;  /* 0x0000000302047211 */ /* 0x000fca00078f08ff */
[----:B------:R-:W-:-:S04]  /*0720*/  IMAD.MOV R0, RZ, RZ, -R4 ;  /* 0x000000ffff007224 */ /* 0x000fc800078e0a04 */
[----:B------:R-:W-:Y:S01]  /*0730*/  @!P0 IMAD.MOV.U32 R4, RZ, RZ, R0 ;  /* 0x000000ffff048224 */ /* 0x000fe200078e0000 */
[----:B-1----:R-:W-:-:S10]  /*0740*/  DMUL R16, R12, UR4 ;  /* 0x000000040c107c28 */ /* 0x002fd40008000000 */
[----:B------:R-:W1:Y:S02]  /*0750*/  F2F.F32.F64 R16, R16 ;  /* 0x0000001000107310 */ /* 0x000e640000301000 */
[----:B01----:R-:W-:-:S07]  /*0760*/  FSEL R0, -R16, R16, !P1 ;  /* 0x0000001010007208 */ /* 0x003fce0004800100 */
.L_x_3:
[----:B------:R-:W-:Y:S05]  /*0770*/  BSYNC.RECONVERGENT B0 ;  /* 0x0000000000007941 */ /* 0x000fea0003800200 */
.L_x_2:
[----:B------:R-:W-:-:S04]  /*0780*/  IMAD.WIDE R2, R11, 0x8, R8 ;  /* 0x000000080b027825 */ /* 0x000fc800078e0208 */
[-C--:B------:R-:W-:Y:S01]  /*0790*/  FMUL R13, R0, R0.reuse ;  /* 0x00000000000d7220 */ /* 0x080fe20000400000 */
[----:B------:R-:W-:Y:S01]  /*07a0*/  IMAD.MOV.U32 R12, RZ, RZ, 0x37cbac00 ;  /* 0x37cbac00ff0c7424 */ /* 0x000fe200078e00ff */
[----:B------:R-:W2:Y:S01]  /*07b0*/  LDG.E.64 R10, desc[UR8][R2.64] ;  /* 0x00000008020a7981 */ /* 0x000ea2000c1e1b00 */
[----:B------:R-:W-:Y:S02]  /*07c0*/  IMAD.MOV.U32 R14, RZ, RZ, 0x394d4153 ;  /* 0x394d4153ff0e7424 */ /* 0x000fe400078e00ff */
[C---:B------:R-:W-:Y:S01]  /*07d0*/  FFMA R15, R13.reuse, R0, RZ ;  /* 0x000000000d0f7223 */ /* 0x040fe200000000ff */
[C---:B------:R-:W-:Y:S01]  /*07e0*/  FFMA R12, R13.reuse, R12, -0.0013887860113754868507 ;  /* 0xbab607ed0d0c7423 */ /* 0x040fe2000000000c */
[C---:B------:R-:W-:Y:S01]  /*07f0*/  LOP3.LUT R16, R4.reuse, 0x1, RZ, 0xc0, !PT ;  /* 0x0000000104107812 */ /* 0x040fe200078ec0ff */
[C---:B------:R-:W-:Y:S01]  /*0800*/  FFMA R14, R13.reuse, -R14, 0.0083327032625675201416 ;  /* 0x3c0885e40d0e7423 */ /* 0x040fe2000000080e */
[----:B------:R-:W-:Y:S01]  /*0810*/  LOP3.LUT P1, RZ, R4, 0x2, RZ, 0xc0, !PT ;  /* 0x0000000204ff7812 */ /* 0x000fe2000782c0ff */
[C---:B------:R-:W-:Y:S01]  /*0820*/  FFMA R12, R13.reuse, R12, 0.041666727513074874878 ;  /* 0x3d2aaabb0d0c7423 */ /* 0x040fe2000000000c */
[----:B------:R-:W-:Y:S01]  /*0830*/  ISETP.NE.U32.AND P0, PT, R16, 0x1, PT ;  /* 0x000000011000780c */ /* 0x000fe20003f05070 */
[C---:B------:R-:W-:Y:S01]  /*0840*/  FFMA R14, R13.reuse, R14, -0.16666662693023681641 ;  /* 0xbe2aaaa80d0e7423 */ /* 0x040fe2000000000e */
[----:B------:R-:W0:Y:S01]  /*0850*/  LDCU UR5, c[0x0][0x394] ;  /* 0x00007280ff0577ac */ /* 0x000e220008000800 */
[----:B------:R-:W-:-:S02]  /*0860*/  FFMA R12, R13, R12, -0.4999999701976776123 ;  /* 0xbeffffff0d0c7423 */ /* 0x000fc4000000000c */
[----:B------:R-:W-:Y:S01]  /*0870*/  FFMA R15, R15, R14, R0 ;  /* 0x0000000e0f0f7223 */ /* 0x000fe20000000000 */
[----:B------:R-:W-:Y:S01]  /*0880*/  UIADD3 UR4, UPT, UPT, UR6, 0x1, URZ ;  /* 0x0000000106047890 */ /* 0x000fe2000fffe0ff */
[----:B------:R-:W-:Y:S01]  /*0890*/  FFMA R12, R13, R12, 1 ;  /* 0x3f8000000d0c7423 */ /* 0x000fe2000000000c */
[----:B------:R-:W-:-:S04]  /*08a0*/  VIADD R13, R4, 0x1 ;  /* 0x00000001040d7836 */ /* 0x000fc80000000000 */
[----:B------:R-:W-:Y:S02]  /*08b0*/  FSEL R0, R12, R15, !P0 ;  /* 0x0000000f0c007208 */ /* 0x000fe40004000000 */
[----:B------:R-:W-:Y:S02]  /*08c0*/  LOP3.LUT P2, RZ, R13, 0x2, RZ, 0xc0, !PT ;  /* 0x000000020dff7812 */ /* 0x000fe4000784c0ff */
[----:B------:R-:W-:Y:S02]  /*08d0*/  FSEL R0, R0, -R0, !P1 ;  /* 0x8000000000007208 */ /* 0x000fe40004800000 */
[----:B------:R-:W-:Y:S01]  /*08e0*/  FSEL R12, R15, R12, !P0 ;  /* 0x0000000c0f0c7208 */ /* 0x000fe20004000000 */
[----:B0-----:R-:W-:-:S03]  /*08f0*/  UISETP.NE.AND UP0, UPT, UR6, UR5, UPT ;  /* 0x000000050600728c */ /* 0x001fc6000bf05270 */
[----:B------:R-:W-:Y:S01]  /*0900*/  FSEL R12, R12, -R12, !P2 ;  /* 0x8000000c0c0c7208 */ /* 0x000fe20005000000 */
[----:B------:R-:W-:Y:S01]  /*0910*/  UMOV UR6, UR4 ;  /* 0x0000000400067c82 */ /* 0x000fe20008000000 */
[C---:B--2---:R-:W-:Y:S01]  /*0920*/  FMUL R13, R0.reuse, R11 ;  /* 0x0000000b000d7220 */ /* 0x044fe20000400000 */
[----:B------:R-:W-:-:S03]  /*0930*/  FMUL R0, R0, R10 ;  /* 0x0000000a00007220 */ /* 0x000fc60000400000 */
[C---:B------:R-:W-:Y:S01]  /*0940*/  FFMA R13, R12.reuse, R10, -R13 ;  /* 0x0000000a0c0d7223 */ /* 0x040fe2000000080d */
[----:B------:R-:W-:-:S03]  /*0950*/  FFMA R0, R12, R11, R0 ;  /* 0x0000000b0c007223 */ /* 0x000fc60000000000 */
[C-C-:B-----5:R-:W-:Y:S01]  /*0960*/  FADD R10, R6.reuse, R13.reuse ;  /* 0x0000000d060a7221 */ /* 0x160fe20000000000 */
[C-C-:B------:R-:W-:Y:S01]  /*0970*/  FADD R11, R7.reuse, R0.reuse ;  /* 0x00000000070b7221 */ /* 0x140fe20000000000 */
[----:B------:R-:W-:Y:S01]  /*0980*/  FADD R6, R6, -R13 ;  /* 0x8000000d06067221 */ /* 0x000fe20000000000 */
[----:B------:R-:W-:-:S03]  /*0990*/  FADD R7, R7, -R0 ;  /* 0x8000000007077221 */ /* 0x000fc60000000000 */
[----:B------:R1:W-:Y:S04]  /*09a0*/  STG.E.64 desc[UR8][R8.64], R10 ;  /* 0x0000000a08007986 */ /* 0x0003e8000c101b08 */
[----:B------:R1:W-:Y:S01]  /*09b0*/  STG.E.64 desc[UR8][R2.64], R6 ;  /* 0x0000000602007986 */ /* 0x0003e2000c101b08 */
[----:B------:R-:W-:Y:S06]  /*09c0*/  BAR.SYNC.DEFER_BLOCKING 0x0 ;  /* 0x0000000000007b1d */ /* 0x000fec0000010000 */
[----:B------:R-:W-:Y:S05]  /*09d0*/  BRA.U UP0, `(.L_x_5) ;  /* 0xfffffff500f87547 */ /* 0x000fea000b83ffff */
[----:B------:R-:W-:Y:S05]  /*09e0*/  EXIT ;  /* 0x000000000000794d */ /* 0x000fea0003800000 */
        .weak           $__internal_0_$__cuda_sm3x_div_rn_noftz_f32_slowpath
        .type           $__internal_0_$__cuda_sm3x_div_rn_noftz_f32_slowpath,@function
        .size           $__internal_0_$__cuda_sm3x_div_rn_noftz_f32_slowpath,(.L_x_18 - $__internal_0_$__cuda_sm3x_div_rn_noftz_f32_slowpath)
$__internal_0_$__cuda_sm3x_div_rn_noftz_f32_slowpath:
[----:B------:R-:W-:Y:S01]  /*09f0*/  SHF.R.U32.HI R10, RZ, 0x17, R13 ;  /* 0x00000017ff0a7819 */ /* 0x000fe2000001160d */
[----:B------:R-:W-:Y:S01]  /*0a00*/  BSSY.RECONVERGENT B1, `(.L_x_6) ;  /* 0x0000064000017945 */ /* 0x000fe20003800200 */
[--C-:B------:R-:W-:Y:S01]  /*0a10*/  SHF.R.U32.HI R3, RZ, 0x17, R0.reuse ;  /* 0x00000017ff037819 */ /* 0x100fe20000011600 */
[----:B------:R-:W-:Y:S01]  /*0a20*/  IMAD.MOV.U32 R12, RZ, RZ, R0 ;  /* 0x000000ffff0c7224 */ /* 0x000fe200078e0000 */
[----:B------:R-:W-:Y:S02]  /*0a30*/  LOP3.LUT R10, R10, 0xff, RZ, 0xc0, !PT ;  /* 0x000000ff0a0a7812 */ /* 0x000fe400078ec0ff */
[----:B------:R-:W-:-:S03]  /*0a40*/  LOP3.LUT R16, R3, 0xff, RZ, 0xc0, !PT ;  /* 0x000000ff03107812 */ /* 0x000fc600078ec0ff */
[----:B------:R-:W-:Y:S02]  /*0a50*/  VIADD R15, R10, 0xffffffff ;  /* 0xffffffff0a0f7836 */ /* 0x000fe40000000000 */
[----:B------:R-:W-:-:S03]  /*0a60*/  VIADD R14, R16, 0xffffffff ;  /* 0xffffffff100e7836 */ /* 0x000fc60000000000 */
[----:B------:R-:W-:-:S04]  /*0a70*/  ISETP.GT.U32.AND P0, PT, R15, 0xfd, PT ;  /* 0x000000fd0f00780c */ /* 0x000fc80003f04070 */
[----:B------:R-:W-:-:S13]  /*0a80*/  ISETP.GT.U32.OR P0, PT, R14, 0xfd, P0 ;  /* 0x000000fd0e00780c */ /* 0x000fda0000704470 */
[----:B------:R-:W-:Y:S01]  /*0a90*/  @!P0 IMAD.MOV.U32 R4, RZ, RZ, RZ ;  /* 0x000000ffff048224 */ /* 0x000fe200078e00ff */
[----:B------:R-:W-:Y:S06]  /*0aa0*/  @!P0 BRA `(.L_x_7) ;  /* 0x0000000000608947 */ /* 0x000fec0003800000 */
[----:B------:R-:W-:Y:S01]  /*0ab0*/  FSETP.GTU.FTZ.AND P0, PT, |R0|, +INF , PT ;  /* 0x7f8000000000780b */ /* 0x000fe20003f1c200 */
[----:B------:R-:W-:Y:S01]  /*0ac0*/  IMAD.MOV.U32 R3, RZ, RZ, R13 ;  /* 0x000000ffff037224 */ /* 0x000fe200078e000d */
[----:B------:R-:W-:-:S04]  /*0ad0*/  FSETP.GTU.FTZ.AND P1, PT, |R13|, +INF , PT ;  /* 0x7f8000000d00780b */ /* 0x000fc80003f3c200 */
[----:B------:R-:W-:-:S13]  /*0ae0*/  PLOP3.LUT P0, PT, P0, P1, PT, 0xf8, 0x8f ;  /* 0x00000000008f781c */ /* 0x000fda0000703f70 */
[----:B------:R-:W-:Y:S05]  /*0af0*/  @P0 BRA `(.L_x_8) ;  /* 0x00000004004c0947 */ /* 0x000fea0003800000 */
[----:B------:R-:W-:-:S13]  /*0b00*/  LOP3.LUT P0, RZ, R13, 0x7fffffff, R12, 0xc8, !PT ;  /* 0x7fffffff0dff7812 */ /* 0x000fda000780c80c */
[----:B------:R-:W-:Y:S05]  /*0b10*/  @!P0 BRA `(.L_x_9) ;  /* 0x00000004003c8947 */ /* 0x000fea0003800000 */
[C---:B------:R-:W-:Y:S02]  /*0b20*/  FSETP.NEU.FTZ.AND P2, PT, |R0|.reuse, +INF , PT ;  /* 0x7f8000000000780b */ /* 0x040fe40003f5d200 */
[----:B------:R-:W-:Y:S02]  /*0b30*/  FSETP.NEU.FTZ.AND P1, PT, |R3|, +INF , PT ;  /* 0x7f8000000300780b */ /* 0x000fe40003f3d200 */
[----:B------:R-:W-:-:S11]  /*0b40*/  FSETP.NEU.FTZ.AND P0, PT, |R0|, +INF , PT ;  /* 0x7f8000000000780b */ /* 0x000fd60003f1d200 */
[----:B------:R-:W-:Y:S05]  /*0b50*/  @!P1 BRA !P2, `(.L_x_9) ;  /* 0x00000004002c9947 */ /* 0x000fea0005000000 */
[----:B------:R-:W-:-:S04]  /*0b60*/  LOP3.LUT P2, RZ, R12, 0x7fffffff, RZ, 0xc0, !PT ;  /* 0x7fffffff0cff7812 */ /* 0x000fc8000784c0ff */
[----:B------:R-:W-:-:S13]  /*0b70*/  PLOP3.LUT P1, PT, P1, P2, PT, 0x2f, 0xf2 ;  /* 0x0000000000f2781c */ /* 0x000fda0000f24577 */
[----:B------:R-:W-:Y:S05]  /*0b80*/  @P1 BRA `(.L_x_10) ;  /* 0x0000000400181947 */ /* 0x000fea0003800000 */
[----:B------:R-:W-:-:S04]  /*0b90*/  LOP3.LUT P1, RZ, R13, 0x7fffffff, RZ, 0xc0, !PT ;  /* 0x7fffffff0dff7812 */ /* 0x000fc8000782c0ff */
[----:B------:R-:W-:-:S13]  /*0ba0*/  PLOP3.LUT P0, PT, P0, P1, PT, 0x2f, 0xf2 ;  /* 0x0000000000f2781c */ /* 0x000fda0000702577 */
[----:B------:R-:W-:Y:S05]  /*0bb0*/  @P0 BRA `(.L_x_11) ;  /* 0x0000000400000947 */ /* 0x000fea0003800000 */
[----:B------:R-:W-:Y:S02]  /*0bc0*/  ISETP.GE.AND P0, PT, R14, RZ, PT ;  /* 0x000000ff0e00720c */ /* 0x000fe40003f06270 */
[----:B------:R-:W-:-:S11]  /*0bd0*/  ISETP.GE.AND P1, PT, R15, RZ, PT ;  /* 0x000000ff0f00720c */ /* 0x000fd60003f26270 */
[----:B------:R-:W-:Y:S02]  /*0be0*/  @P0 IMAD.MOV.U32 R4, RZ, RZ, RZ ;  /* 0x000000ffff040224 */ /* 0x000fe400078e00ff */
[----:B------:R-:W-:Y:S01]  /*0bf0*/  @!P0 FFMA R12, R0, 1.84467440737095516160e+19, RZ ;  /* 0x5f800000000c8823 */ /* 0x000fe200000000ff */
[----:B------:R-:W-:Y:S02]  /*0c00*/  @!P0 IMAD.MOV.U32 R4, RZ, RZ, -0x40 ;  /* 0xffffffc0ff048424 */ /* 0x000fe400078e00ff */
[----:B------:R-:W-:Y:S02]  /*0c10*/  @!P1 FFMA R13, R3, 1.84467440737095516160e+19, RZ ;  /* 0x5f800000030d9823 */ /* 0x000fe400000000ff */
[----:B------:R-:W-:-:S07]  /*0c20*/  @!P1 VIADD R4, R4, 0x40 ;  /* 0x0000004004049836 */ /* 0x000fce0000000000 */
.L_x_7:
[----:B------:R-:W-:Y:S01]  /*0c30*/  LEA R0, R10, 0xc0800000, 0x17 ;  /* 0xc08000000a007811 */ /* 0x000fe200078eb8ff */
[----:B------:R-:W-:Y:S01]  /*0c40*/  VIADD R3, R16, 0xffffff81 ;  /* 0xffffff8110037836 */ /* 0x000fe20000000000 */
[----:B------:R-:W-:Y:S03]  /*0c50*/  BSSY.RECONVERGENT B2, `(.L_x_12) ;  /* 0x0000035000027945 */ /* 0x000fe60003800200 */
[----:B------:R-:W-:Y:S02]  /*0c60*/  IMAD.IADD R13, R13, 0x1, -R0 ;  /* 0x000000010d0d7824 */ /* 0x000fe400078e0a00 */
[----:B------:R-:W-:Y:S02]  /*0c70*/  IMAD R0, R3, -0x800000, R12 ;  /* 0xff80000003007824 */ /* 0x000fe400078e020c */
[----:B------:R0:W1:Y:S01]  /*0c80*/  MUFU.RCP R14, R13 ;  /* 0x0000000d000e7308 */ /* 0x0000620000001000 */
[----:B------:R-:W-:Y:S01]  /*0c90*/  FADD.FTZ R15, -R13, -RZ ;  /* 0x800000ff0d0f7221 */ /* 0x000fe20000010100 */
[----:B0-----:R-:W-:-:S05]  /*0ca0*/  IADD3 R13, PT, PT, R3, 0x7f, -R10 ;  /* 0x0000007f030d7810 */ /* 0x001fca0007ffe80a */
[----:B------:R-:W-:Y:S02]  /*0cb0*/  IMAD.IADD R13, R13, 0x1, R4 ;  /* 0x000000010d0d7824 */ /* 0x000fe400078e0204 */
[----:B-1----:R-:W-:-:S04]  /*0cc0*/  FFMA R17, R14, R15, 1 ;  /* 0x3f8000000e117423 */ /* 0x002fc8000000000f */
[----:B------:R-:W-:-:S04]  /*0cd0*/  FFMA R19, R14, R17, R14 ;  /* 0x000000110e137223 */ /* 0x000fc8000000000e */
[----:B------:R-:W-:-:S04]  /*0ce0*/  FFMA R12, R0, R19, RZ ;  /* 0x00000013000c7223 */ /* 0x000fc800000000ff */
[----:B------:R-:W-:-:S04]  /*0cf0*/  FFMA R17, R15, R12, R0 ;  /* 0x0000000c0f117223 */ /* 0x000fc80000000000 */
[----:B------:R-:W-:-:S04]  /*0d00*/  FFMA R12, R19, R17, R12 ;  /* 0x00000011130c7223 */ /* 0x000fc8000000000c */
[----:B------:R-:W-:-:S04]  /*0d10*/  FFMA R15, R15, R12, R0 ;  /* 0x0000000c0f0f7223 */ /* 0x000fc80000000000 */
[----:B------:R-:W-:-:S05]  /*0d20*/  FFMA R0, R19, R15, R12 ;  /* 0x0000000f13007223 */ /* 0x000fca000000000c */
[----:B------:R-:W-:-:S04]  /*0d30*/  SHF.R.U32.HI R3, RZ, 0x17, R0 ;  /* 0x00000017ff037819 */ /* 0x000fc80000011600 */
[----:B------:R-:W-:-:S05]  /*0d40*/  LOP3.LUT R3, R3, 0xff, RZ, 0xc0, !PT ;  /* 0x000000ff03037812 */ /* 0x000fca00078ec0ff */
[----:B------:R-:W-:-:S04]  /*0d50*/  IMAD.IADD R14, R3, 0x1, R13 ;  /* 0x00000001030e7824 */ /* 0x000fc800078e020d */
[----:B------:R-:W-:-:S05]  /*0d60*/  VIADD R3, R14, 0xffffffff ;  /* 0xffffffff0e037836 */ /* 0x000fca0000000000 */
[----:B------:R-:W-:-:S13]  /*0d70*/  ISETP.GE.U32.AND P0, PT, R3, 0xfe, PT ;  /* 0x000000fe0300780c */ /* 0x000fda0003f06070 */
[----:B------:R-:W-:Y:S05]  /*0d80*/  @!P0 BRA `(.L_x_13) ;  /* 0x0000000000808947 */ /* 0x000fea0003800000 */
[----:B------:R-:W-:-:S13]  /*0d90*/  ISETP.GT.AND P0, PT, R14, 0xfe, PT ;  /* 0x000000fe0e00780c */ /* 0x000fda0003f04270 */
[----:B------:R-:W-:Y:S05]  /*0da0*/  @P0 BRA `(.L_x_14) ;  /* 0x00000000006c0947 */ /* 0x000fea0003800000 */
[----:B------:R-:W-:-:S13]  /*0db0*/  ISETP.GE.AND P0, PT, R14, 0x1, PT ;  /* 0x000000010e00780c */ /* 0x000fda0003f06270 */
[----:B------:R-:W-:Y:S05]  /*0dc0*/  @P0 BRA `(.L_x_15) ;  /* 0x0000000000740947 */ /* 0x000fea0003800000 */
[----:B------:R-:W-:Y:S02]  /*0dd0*/  ISETP.GE.AND P0, PT, R14, -0x18, PT ;  /* 0xffffffe80e00780c */ /* 0x000fe40003f06270 */
[----:B------:R-:W-:-:S11]  /*0de0*/  LOP3.LUT R0, R0, 0x80000000, RZ, 0xc0, !PT ;  /* 0x8000000000007812 */ /* 0x000fd600078ec0ff */
[----:B------:R-:W-:Y:S05]  /*0df0*/  @!P0 BRA `(.L_x_15) ;  /* 0x0000000000688947 */ /* 0x000fea0003800000 */
[CCC-:B------:R-:W-:Y:S01]  /*0e00*/  FFMA.RZ R3, R19.reuse, R15.reuse, R12.reuse ;  /* 0x0000000f13037223 */ /* 0x1c0fe2000000c00c */
[C---:B------:R-:W-:Y:S02]  /*0e10*/  VIADD R13, R14.reuse, 0x20 ;  /* 0x000000200e0d7836 */ /* 0x040fe40000000000 */
[-CC-:B------:R-:W-:Y:S01]  /*0e20*/  FFMA.RM R4, R19, R15.reuse, R12.reuse ;  /* 0x0000000f13047223 */ /* 0x180fe2000000400c */
[C---:B------:R-:W-:Y:S02]  /*0e30*/  ISETP.NE.AND P2, PT, R14.reuse, RZ, PT ;  /* 0x000000ff0e00720c */ /* 0x040fe40003f45270 */
[----:B------:R-:W-:Y:S01]  /*0e40*/  LOP3.LUT R10, R3, 0x7fffff, RZ, 0xc0, !PT ;  /* 0x007fffff030a7812 */ /* 0x000fe200078ec0ff */
[----:B------:R-:W-:Y:S01]  /*0e50*/  FFMA.RP R3, R19, R15, R12 ;  /* 0x0000000f13037223 */ /* 0x000fe2000000800c */
[----:B------:R-:W-:Y:S01]  /*0e60*/  IMAD.MOV R12, RZ, RZ, -R14 ;  /* 0x000000ffff0c7224 */ /* 0x000fe200078e0a0e */
[----:B------:R-:W-:Y:S02]  /*0e70*/  ISETP.NE.AND P1, PT, R14, RZ, PT ;  /* 0x000000ff0e00720c */ /* 0x000fe40003f25270 */
[----:B------:R-:W-:-:S02]  /*0e80*/  LOP3.LUT R10, R10, 0x800000, RZ, 0xfc, !PT ;  /* 0x008000000a0a7812 */ /* 0x000fc400078efcff */
[----:B------:R-:W-:Y:S02]  /*0e90*/  FSETP.NEU.FTZ.AND P0, PT, R3, R4, PT ;  /* 0x000000040300720b */ /* 0x000fe40003f1d000 */
[----:B------:R-:W-:Y:S02]  /*0ea0*/  SHF.L.U32 R13, R10, R13, RZ ;  /* 0x0000000d0a0d7219 */ /* 0x000fe400000006ff */
[----:B------:R-:W-:Y:S02]  /*0eb0*/  SEL R3, R12, RZ, P2 ;  /* 0x000000ff0c037207 */ /* 0x000fe40001000000 */
[----:B------:R-:W-:Y:S02]  /*0ec0*/  ISETP.NE.AND P1, PT, R13, RZ, P1 ;  /* 0x000000ff0d00720c */ /* 0x000fe40000f25270 */
[----:B------:R-:W-:Y:S02]  /*0ed0*/  SHF.R.U32.HI R3, RZ, R3, R10 ;  /* 0x00000003ff037219 */ /* 0x000fe4000001160a */
[----:B------:R-:W-:-:S02]  /*0ee0*/  PLOP3.LUT P0, PT, P0, P1, PT, 0xf8, 0x8f ;  /* 0x00000000008f781c */ /* 0x000fc40000703f70 */
[----:B------:R-:W-:Y:S02]  /*0ef0*/  SHF.R.U32.HI R13, RZ, 0x1, R3 ;  /* 0x00000001ff0d7819 */ /* 0x000fe40000011603 */
[----:B------:R-:W-:-:S04]  /*0f00*/  SEL R4, RZ, 0x1, !P0 ;  /* 0x00000001ff047807 */ /* 0x000fc80004000000 */
[----:B------:R-:W-:-:S04]  /*0f10*/  LOP3.LUT R4, R4, 0x1, R13, 0xf8, !PT ;  /* 0x0000000104047812 */ /* 0x000fc800078ef80d */
[----:B------:R-:W-:-:S05]  /*0f20*/  LOP3.LUT R4, R4, R3, RZ, 0xc0, !PT ;  /* 0x0000000304047212 */ /* 0x000fca00078ec0ff */
[----:B------:R-:W-:-:S05]  /*0f30*/  IMAD.IADD R13, R13, 0x1, R4 ;  /* 0x000000010d0d7824 */ /* 0x000fca00078e0204 */
[----:B------:R-:W-:Y:S01]  /*0f40*/  LOP3.LUT R0, R13, R0, RZ, 0xfc, !PT ;  /* 0x000000000d007212 */ /* 0x000fe200078efcff */
[----:B------:R-:W-:Y:S06]  /*0f50*/  BRA `(.L_x_15) ;  /* 0x0000000000107947 */ /* 0x000fec0003800000 */
.L_x_14:
[----:B------:R-:W-:-:S04]  /*0f60*/  LOP3.LUT R0, R0, 0x80000000, RZ, 0xc0, !PT ;  /* 0x8000000000007812 */ /* 0x000fc800078ec0ff */
[----:B------:R-:W-:Y:S01]  /*0f70*/  LOP3.LUT R0, R0, 0x7f800000, RZ, 0xfc, !PT ;  /* 0x7f80000000007812 */ /* 0x000fe200078efcff */
[----:B------:R-:W-:Y:S06]  /*0f80*/  BRA `(.L_x_15) ;  /* 0x0000000000047947 */ /* 0x000fec0003800000 */
.L_x_13:
[----:B------:R-:W-:-:S07]  /*0f90*/  IMAD R0, R13, 0x800000, R0 ;  /* 0x008000000d007824 */ /* 0x000fce00078e0200 */
.L_x_15:
[----:B------:R-:W-:Y:S05]  /*0fa0*/  BSYNC.RECONVERGENT B2 ;  /* 0x0000000000027941 */ /* 0x000fea0003800200 */
.L_x_12:
[----:B------:R-:W-:Y:S05]  /*0fb0*/  BRA `(.L_x_16) ;  /* 0x0000000000207947 */ /* 0x000fea0003800000 */
.L_x_11:
[----:B------:R-:W-:-:S04]  /*0fc0*/  LOP3.LUT R0, R13, 0x80000000, R12, 0x48, !PT ;  /* 0x800000000d007812 */ /* 0x000fc800078e480c */
[----:B------:R-:W-:Y:S01]  /*0fd0*/  LOP3.LUT R0, R0, 0x7f800000, RZ, 0xfc, !PT ;  /* 0x7f80000000007812 */ /* 0x000fe200078efcff */
[----:B------:R-:W-:Y:S06]  /*0fe0*/  BRA `(.L_x_16) ;  /* 0x0000000000147947 */ /* 0x000fec0003800000 */
.L_x_10:
[----:B------:R-:W-:Y:S01]  /*0ff0*/  LOP3.LUT R0, R13, 0x80000000, R12, 0x48, !PT ;  /* 0x800000000d007812 */ /* 0x000fe200078e480c */
[----:B------:R-:W-:Y:S06]  /*1000*/  BRA `(.L_x_16) ;  /* 0x00000000000c7947 */ /* 0x000fec0003800000 */
.L_x_9:
[----:B------:R-:W0:Y:S01]  /*1010*/  MUFU.RSQ R0, -QNAN ;  /* 0xffc0000000007908 */ /* 0x000e220000001400 */
[----:B------:R-:W-:Y:S05]  /*1020*/  BRA `(.L_x_16) ;  /* 0x0000000000047947 */ /* 0x000fea0003800000 */
.L_x_8:
[----:B------:R-:W-:-:S07]  /*1030*/  FADD.FTZ R0, R0, R3 ;  /* 0x0000000300007221 */ /* 0x000fce0000010000 */
.L_x_16:
[----:B------:R-:W-:Y:S05]  /*1040*/  BSYNC.RECONVERGENT B1 ;  /* 0x0000000000017941 */ /* 0x000fea0003800200 */
.L_x_6:
[----:B------:R-:W-:-:S04]  /*1050*/  IMAD.MOV.U32 R3, RZ, RZ, 0x0 ;  /* 0x00000000ff037424 */ /* 0x000fc800078e00ff */
[----:B0-----:R-:W-:Y:S05]  /*1060*/  RET.REL.NODEC R2 `(_Z10fft_kernelP6float2S0_ji) ;  /* 0xffffffec02e47950 */ /* 0x001fea0003c3ffff */
.L_x_17:
[----:B------:R-:W-:-:S00]  /*1070*/  BRA `(.L_x_17) ;  /* 0xfffffffc00fc7947 */ /* 0x000fc0000383ffff */
[----:B------:R-:W-:-:S00]  /*1080*/  NOP ;  /* 0x0000000000007918 */ /* 0x000fc00000000000 */
[----:B------:R-:W-:-:S00]  /*1090*/  NOP ;  /* 0x0000000000007918 */ /* 0x000fc00000000000 */
[----:B------:R-:W-:-:S00]  /*10a0*/  NOP ;  /* 0x0000000000007918 */ /* 0x000fc00000000000 */
[----:B------:R-:W-:-:S00]  /*10b0*/  NOP ;  /* 0x0000000000007918 */ /* 0x000fc00000000000 */
[----:B------:R-:W-:-:S00]  /*10c0*/  NOP ;  /* 0x0000000000007918 */ /* 0x000fc00000000000 */
[----:B------:R-:W-:-:S00]  /*10d0*/  NOP ;  /* 0x0000000000007918 */ /* 0x000fc00000000000 */
[----:B------:R-:W-:-:S00]  /*10e0*/  NOP ;  /* 0x0000000000007918 */ /* 0x000fc00000000000 */
[----:B------:R-:W-:-:S00]  /*10f0*/  NOP ;  /* 0x0000000000007918 */ /* 0x000fc00000000000 */
.L_x_18:


//--------------------- .nv.global.init           --------------------------
	.section	.nv.global.init,"aw",@progbits
	.align	4
.nv.global.init:
	.type		__cudart_i2opi_f,@object
	.size		__cudart_i2opi_f,(.L_0 - __cudart_i2opi_f)
__cudart_i2opi_f:
        /*0000*/ 	.byte	0x41, 0x90, 0x43, 0x3c, 0x99, 0x95, 0x62, 0xdb, 0xc0, 0xdd, 0x34, 0xf5, 0xd1, 0x57, 0x27, 0xfc
        /*0010*/ 	.byte	0x29, 0x15, 0x44, 0x4e, 0x6e, 0x83, 0xf9, 0xa2
.L_0:


//--------------------- .nv.shared.reserved.0     --------------------------
	.section	.nv.shared.reserved.0,"aw",@nobits
	.weak		__nv_reservedSMEM_offset_0_alias
	.size		__nv_reservedSMEM_offset_0_alias, 0, 64
	.other		__nv_reservedSMEM_offset_0_alias,@"STO_CUDA_RESERVED_SHARED STV_DEFAULT"
__nv_reservedSMEM_offset_0_alias:
	.zero		0
	.zero		64


//--------------------- .nv.constant0._Z10fft_kernelP6float2S0_ji --------------------------
	.section	.nv.constant0._Z10fft_kernelP6float2S0_ji,"a",@progbits
	.sectionflags	@""
	.align	4
.nv.constant0._Z10fft_kernelP6float2S0_ji:
	.zero		920


//--------------------- SYMBOLS --------------------------

	.type		.nv.reservedSmem.offset0,@object
	.size		.nv.reservedSmem.offset0,0x4
